//
// Generated by NVIDIA NVVM Compiler
//
// Compiler Build ID: CL-36424714
// Cuda compilation tools, release 13.0, V13.0.88
// Based on NVVM 20.0.0
//

.version 9.0
.target sm_100
.address_size 64

	// .globl	_Z5checkPi

.visible .entry _Z5checkPi(
	.param .u64 .ptr .align 1 _Z5checkPi_param_0
)
{
	.reg .b32 	%r<2>;
	.reg .b64 	%rd<3>;

	ld.param.u64 	%rd1, [_Z5checkPi_param_0];
	cvta.to.global.u64 	%rd2, %rd1;
	mov.b32 	%r1, 100;
	st.global.u32 	[%rd2], %r1;
	ret;

}


// ===== COMPILED SASS (sm_100) =====

	.target	sm_100

	.elftype	@"ET_EXEC"


//--------------------- .note.nv.tkinfo           --------------------------
	.section	.note.nv.tkinfo,"",@"SHT_NOTE"
	.sectionflags	@"SHF_NOTE_NV_TKINFO"
	.tkinfo
        /*0018*/ 	.word	0x00000002
        /*0030*/ 	.string	""
        /*0030*/ 	.string	"ptxas"
        /*0030*/ 	.string	"Cuda compilation tools, release 13.0, V13.0.88"
        /*0030*/ 	.string	"Build cuda_13.0.r13.0/compiler.36424714_0"
        /*0030*/ 	.string	"-arch sm_100 -m 64 "



//--------------------- .note.nv.cuinfo           --------------------------
	.section	.note.nv.cuinfo,"",@"SHT_NOTE"
	.sectionflags	@"SHF_NOTE_NV_CUINFO"
        /*0018*/ 	.short	0x0002
        /*001a*/ 	.short	0x0064
        /*001c*/ 	.short	0x0082
	.zero		2


//--------------------- .nv.info                  --------------------------
	.section	.nv.info,"",@"SHT_CUDA_INFO"
	.align	4


	//----- nvinfo : EIATTR_REGCOUNT
	.align		4
        /*0000*/ 	.byte	0x04, 0x2f
        /*0002*/ 	.short	(.L_1 - .L_0)
	.align		4
.L_0:
        /*0004*/ 	.word	index@(_Z5checkPi)
        /*0008*/ 	.word	0x00000008


	//----- nvinfo : EIATTR_FRAME_SIZE
	.align		4
.L_1:
        /*000c*/ 	.byte	0x04, 0x11
        /*000e*/ 	.short	(.L_3 - .L_2)
	.align		4
.L_2:
        /*0010*/ 	.word	index@(_Z5checkPi)
        /*0014*/ 	.word	0x00000000


	//----- nvinfo : EIATTR_MIN_STACK_SIZE
	.align		4
.L_3:
        /*0018*/ 	.byte	0x04, 0x12
        /*001a*/ 	.short	(.L_5 - .L_4)
	.align		4
.L_4:
        /*001c*/ 	.word	index@(_Z5checkPi)
        /*0020*/ 	.word	0x00000000
.L_5:


//--------------------- .nv.compat                --------------------------
	.section	.nv.compat,"",@"SHT_CUDA_COMPAT_INFO"
	.align	4
        /*0000*/ 	.byte	0x02, 0x09, 0x00, 0x00, 0x02, 0x02, 0x01, 0x00, 0x02, 0x05, 0x05, 0x00, 0x03, 0x07, 0x01, 0x01
        /*0010*/ 	.byte	0x02, 0x03, 0x00, 0x00, 0x02, 0x06, 0x01, 0x00, 0x04, 0x0b, 0x08, 0x00, 0x09, 0x00, 0x00, 0x00
        /*0020*/ 	.byte	0x00, 0x00, 0x00, 0x00


//--------------------- .nv.info._Z5checkPi       --------------------------
	.section	.nv.info._Z5checkPi,"",@"SHT_CUDA_INFO"
	.sectionflags	@""
	.align	4


	//----- nvinfo : EIATTR_CUDA_API_VERSION
	.align		4
        /*0000*/ 	.byte	0x04, 0x37
        /*0002*/ 	.short	(.L_7 - .L_6)
.L_6:
        /*0004*/ 	.word	0x00000082


	//----- nvinfo : EIATTR_KPARAM_INFO
	.align		4
.L_7:
        /*0008*/ 	.byte	0x04, 0x17
        /*000a*/ 	.short	(.L_9 - .L_8)
.L_8:
        /*000c*/ 	.word	0x00000000
        /*0010*/ 	.short	0x0000
        /*0012*/ 	.short	0x0000
        /*0014*/ 	.byte	0x00, 0xf5, 0x21, 0x00


	//----- nvinfo : EIATTR_SPARSE_MMA_MASK
	.align		4
.L_9:
        /*0018*/ 	.byte	0x03, 0x50
        /*001a*/ 	.short	0x0000


	//----- nvinfo : EIATTR_MAXREG_COUNT
	.align		4
        /*001c*/ 	.byte	0x03, 0x1b
        /*001e*/ 	.short	0x00ff


	//----- nvinfo : EIATTR_MERCURY_ISA_VERSION
	.align		4
        /*0020*/ 	.byte	0x03, 0x5f
        /*0022*/ 	.short	0x0101


	//----- nvinfo : EIATTR_VRC_CTA_INIT_COUNT
	.align		4
        /*0024*/ 	.byte	0x02, 0x4a
	.zero		1
	.zero		1


	//----- nvinfo : EIATTR_EXIT_INSTR_OFFSETS
	.align		4
        /*0028*/ 	.byte	0x04, 0x1c
        /*002a*/ 	.short	(.L_11 - .L_10)


	//   ....[0]....
.L_10:
        /*002c*/ 	.word	0x00000050


	//----- nvinfo : EIATTR_CBANK_PARAM_SIZE
	.align		4
.L_11:
        /*0030*/ 	.byte	0x03, 0x19
        /*0032*/ 	.short	0x0008


	//----- nvinfo : EIATTR_PARAM_CBANK
	.align		4
        /*0034*/ 	.byte	0x04, 0x0a
        /*0036*/ 	.short	(.L_13 - .L_12)
	.align		4
.L_12:
        /*0038*/ 	.word	index@(.nv.constant0._Z5checkPi)
        /*003c*/ 	.short	0x0380
        /*003e*/ 	.short	0x0008


	//----- nvinfo : EIATTR_SW_WAR
	.align		4
.L_13:
        /*0040*/ 	.byte	0x04, 0x36
        /*0042*/ 	.short	(.L_15 - .L_14)
.L_14:
        /*0044*/ 	.word	0x00000008
.L_15:


//--------------------- .nv.callgraph             --------------------------
	.section	.nv.callgraph,"",@"SHT_CUDA_CALLGRAPH"
	.align	4
	.sectionentsize	8
	.align		4
        /*0000*/ 	.word	0x00000000
	.align		4
        /*0004*/ 	.word	0xffffffff
	.align		4
        /*0008*/ 	.word	0x00000000
	.align		4
        /*000c*/ 	.word	0xfffffffe
	.align		4
        /*0010*/ 	.word	0x00000000
	.align		4
        /*0014*/ 	.word	0xfffffffd
	.align		4
        /*0018*/ 	.word	0x00000000
	.align		4
        /*001c*/ 	.word	0xfffffffc


//--------------------- .text._Z5checkPi          --------------------------
	.section	.text._Z5checkPi,"ax",@progbits
	.align	128
        .global         _Z5checkPi
        .type           _Z5checkPi,@function
        .size           _Z5checkPi,(.L_x_1 - _Z5checkPi)
        .other          _Z5checkPi,@"STO_CUDA_ENTRY STV_DEFAULT"
_Z5checkPi:
.text._Z5checkPi:
[----:B------:R-:W-:Y:S08]  /*0000*/  LDC R1, c[0x0][0x37c] ;  /* 0x0000df00ff017b82 */ /* 0x000ff00000000800 */
[----:B------:R-:W0:Y:S01]  /*0010*/  LDC.64 R2, c[0x0][0x380] ;  /* 0x0000e000ff027b82 */ /* 0x000e220000000a00 */
[----:B------:R-:W0:Y:S01]  /*0020*/  LDCU.64 UR4, c[0x0][0x358] ;  /* 0x00006b00ff0477ac */ /* 0x000e220008000a00 */
[----:B------:R-:W-:-:S05]  /*0030*/  HFMA2 R5, -RZ, RZ, 0, 5.9604644775390625e-06 ;  /* 0x00000064ff057431 */ /* 0x000fca00000001ff */
[----:B0-----:R-:W-:Y:S01]  /*0040*/  STG.E desc[UR4][R2.64], R5 ;  /* 0x0000000502007986 */ /* 0x001fe2000c101904 */
[----:B------:R-:W-:Y:S05]  /*0050*/  EXIT ;  /* 0x000000000000794d */ /* 0x000fea0003800000 */
.L_x_0:
[----:B------:R-:W-:-:S00]  /*0060*/  BRA `(.L_x_0) ;  /* 0xfffffffc00fc7947 */ /* 0x000fc0000383ffff */
[----:B------:R-:W-:-:S00]  /*0070*/  NOP ;  /* 0x0000000000007918 */ /* 0x000fc00000000000 */
        /* <DEDUP_REMOVED lines=8> */
.L_x_1:


//--------------------- .nv.shared.reserved.0     --------------------------
	.section	.nv.shared.reserved.0,"aw",@nobits
	.weak		__nv_reservedSMEM_offset_0_alias
	.size		__nv_reservedSMEM_offset_0_alias, 0, 64
	.other		__nv_reservedSMEM_offset_0_alias,@"STO_CUDA_RESERVED_SHARED STV_DEFAULT"
__nv_reservedSMEM_offset_0_alias:
	.zero		0
	.zero		64


//--------------------- .nv.constant0._Z5checkPi  --------------------------
	.section	.nv.constant0._Z5checkPi,"a",@progbits
	.sectionflags	@""
	.align	4
.nv.constant0._Z5checkPi:
	.zero		904


//--------------------- SYMBOLS --------------------------

	.type		.nv.reservedSmem.offset0,@object
	.size		.nv.reservedSmem.offset0,0x4
